	.headerflags	@"EF_CUDA_TEXMODE_UNIFIED EF_CUDA_64BIT_ADDRESS EF_CUDA_ACCELERATORS EF_CUDA_SM90 EF_CUDA_VIRTUAL_SM(EF_CUDA_SM90)"
	.elftype	@"ET_EXEC"


//--------------------- .nv.info                  --------------------------
	.section	.nv.info,"",@"SHT_CUDA_INFO"
	.align	4


	//----- nvinfo : EIATTR_REGCOUNT
	.align		4
        /*0000*/ 	.byte	0x04, 0x2f
        /*0002*/ 	.short	(.L_1 - .L_0)
	.align		4
.L_0:
        /*0004*/ 	.word	index@(triton_per_fused_mul_sum_1)
        /*0008*/ 	.word	0x00000011


	//----- nvinfo : EIATTR_MIN_STACK_SIZE
	.align		4
.L_1:
        /*000c*/ 	.byte	0x04, 0x12
        /*000e*/ 	.short	(.L_3 - .L_2)
	.align		4
.L_2:
        /*0010*/ 	.word	index@(triton_per_fused_mul_sum_1)
        /*0014*/ 	.word	0x00000000


	//----- nvinfo : EIATTR_FRAME_SIZE
	.align		4
.L_3:
        /*0018*/ 	.byte	0x04, 0x11
        /*001a*/ 	.short	(.L_5 - .L_4)
	.align		4
.L_4:
        /*001c*/ 	.word	index@(triton_per_fused_mul_sum_1)
        /*0020*/ 	.word	0x00000000


	//----- nvinfo : EIATTR_MIN_STACK_SIZE
	.align		4
.L_5:
        /*0024*/ 	.byte	0x04, 0x12
        /*0026*/ 	.short	(.L_7 - .L_6)
	.align		4
.L_6:
        /*0028*/ 	.word	index@(triton_per_fused_mul_sum_1)
        /*002c*/ 	.word	0x00000000
.L_7:


//--------------------- .nv.info.triton_per_fused_mul_sum_1 --------------------------
	.section	.nv.info.triton_per_fused_mul_sum_1,"",@"SHT_CUDA_INFO"
	.sectionflags	@""
	.align	4


	//----- nvinfo : EIATTR_CUDA_API_VERSION
	.align		4
        /*0000*/ 	.byte	0x04, 0x37
        /*0002*/ 	.short	(.L_9 - .L_8)
.L_8:
        /*0004*/ 	.word	0x0000007c


	//----- nvinfo : EIATTR_KPARAM_INFO
	.align		4
.L_9:
        /*0008*/ 	.byte	0x04, 0x17
        /*000a*/ 	.short	(.L_11 - .L_10)
.L_10:
        /*000c*/ 	.word	0x00000000
        /*0010*/ 	.short	0x0004
        /*0012*/ 	.short	0x001c
        /*0014*/ 	.byte	0x00, 0xf0, 0x11, 0x00


	//----- nvinfo : EIATTR_KPARAM_INFO
	.align		4
.L_11:
        /*0018*/ 	.byte	0x04, 0x17
        /*001a*/ 	.short	(.L_13 - .L_12)
.L_12:
        /*001c*/ 	.word	0x00000000
        /*0020*/ 	.short	0x0003
        /*0022*/ 	.short	0x0018
        /*0024*/ 	.byte	0x00, 0xf0, 0x11, 0x00


	//----- nvinfo : EIATTR_KPARAM_INFO
	.align		4
.L_13:
        /*0028*/ 	.byte	0x04, 0x17
        /*002a*/ 	.short	(.L_15 - .L_14)
.L_14:
        /*002c*/ 	.word	0x00000000
        /*0030*/ 	.short	0x0002
        /*0032*/ 	.short	0x0010
        /*0034*/ 	.byte	0x00, 0xf4, 0x21, 0x00


	//----- nvinfo : EIATTR_KPARAM_INFO
	.align		4
.L_15:
        /*0038*/ 	.byte	0x04, 0x17
        /*003a*/ 	.short	(.L_17 - .L_16)
.L_16:
        /*003c*/ 	.word	0x00000000
        /*0040*/ 	.short	0x0001
        /*0042*/ 	.short	0x0008
        /*0044*/ 	.byte	0x00, 0xf4, 0x21, 0x00


	//----- nvinfo : EIATTR_KPARAM_INFO
	.align		4
.L_17:
        /*0048*/ 	.byte	0x04, 0x17
        /*004a*/ 	.short	(.L_19 - .L_18)
.L_18:
        /*004c*/ 	.word	0x00000000
        /*0050*/ 	.short	0x0000
        /*0052*/ 	.short	0x0000
        /*0054*/ 	.byte	0x00, 0xf4, 0x21, 0x00


	//----- nvinfo : EIATTR_SPARSE_MMA_MASK
	.align		4
.L_19:
        /*0058*/ 	.byte	0x03, 0x50
        /*005a*/ 	.short	0x0000


	//----- nvinfo : EIATTR_MAXREG_COUNT
	.align		4
        /*005c*/ 	.byte	0x03, 0x1b
        /*005e*/ 	.short	0x00ff


	//----- nvinfo : EIATTR_COOP_GROUP_MASK_REGIDS
	.align		4
        /*0060*/ 	.byte	0x04, 0x29
        /*0062*/ 	.short	(.L_21 - .L_20)


	//   ....[0]....
.L_20:
        /*0064*/ 	.word	0xffffffff


	//   ....[1]....
        /*0068*/ 	.word	0xffffffff


	//   ....[2]....
        /*006c*/ 	.word	0xffffffff


	//   ....[3]....
        /*0070*/ 	.word	0xffffffff


	//   ....[4]....
        /*0074*/ 	.word	0xffffffff


	//   ....[5]....
        /*0078*/ 	.word	0xffffffff


	//   ....[6]....
        /*007c*/ 	.word	0xffffffff


	//----- nvinfo : EIATTR_COOP_GROUP_INSTR_OFFSETS
	.align		4
.L_21:
        /*0080*/ 	.byte	0x04, 0x28
        /*0082*/ 	.short	(.L_23 - .L_22)


	//   ....[0]....
.L_22:
        /*0084*/ 	.word	0x00000240


	//   ....[1]....
        /*0088*/ 	.word	0x00000250


	//   ....[2]....
        /*008c*/ 	.word	0x00000280


	//   ....[3]....
        /*0090*/ 	.word	0x00000290


	//   ....[4]....
        /*0094*/ 	.word	0x000002d0


	//   ....[5]....
        /*0098*/ 	.word	0x000002e0


	//   ....[6]....
        /*009c*/ 	.word	0x000003e0


	//----- nvinfo : EIATTR_EXIT_INSTR_OFFSETS
	.align		4
.L_23:
        /*00a0*/ 	.byte	0x04, 0x1c
        /*00a2*/ 	.short	(.L_25 - .L_24)


	//   ....[0]....
.L_24:
        /*00a4*/ 	.word	0x00000500


	//   ....[1]....
        /*00a8*/ 	.word	0x00000550


	//----- nvinfo : EIATTR_REQNTID
	.align		4
.L_25:
        /*00ac*/ 	.byte	0x04, 0x10
        /*00ae*/ 	.short	(.L_27 - .L_26)
.L_26:
        /*00b0*/ 	.word	0x00000040
        /*00b4*/ 	.word	0x00000001
        /*00b8*/ 	.word	0x00000001


	//----- nvinfo : EIATTR_CBANK_PARAM_SIZE
	.align		4
.L_27:
        /*00bc*/ 	.byte	0x03, 0x19
        /*00be*/ 	.short	0x0020


	//----- nvinfo : EIATTR_PARAM_CBANK
	.align		4
        /*00c0*/ 	.byte	0x04, 0x0a
        /*00c2*/ 	.short	(.L_29 - .L_28)
	.align		4
.L_28:
        /*00c4*/ 	.word	index@(.nv.constant0.triton_per_fused_mul_sum_1)
        /*00c8*/ 	.short	0x0210
        /*00ca*/ 	.short	0x0020


	//----- nvinfo : EIATTR_SW_WAR
	.align		4
.L_29:
        /*00cc*/ 	.byte	0x04, 0x36
        /*00ce*/ 	.short	(.L_31 - .L_30)
.L_30:
        /*00d0*/ 	.word	0x00000008
.L_31:


//--------------------- .nv.callgraph             --------------------------
	.section	.nv.callgraph,"",@"SHT_CUDA_CALLGRAPH"
	.align	4
	.sectionentsize	8
	.align		4
        /*0000*/ 	.word	0x00000000
	.align		4
        /*0004*/ 	.word	0xffffffff
	.align		4
        /*0008*/ 	.word	0x00000000
	.align		4
        /*000c*/ 	.word	0xfffffffe
	.align		4
        /*0010*/ 	.word	0x00000000
	.align		4
        /*0014*/ 	.word	0xfffffffd
	.align		4
        /*0018*/ 	.word	0x00000000
	.align		4
        /*001c*/ 	.word	0xfffffffc


//--------------------- .text.triton_per_fused_mul_sum_1 --------------------------
	.section	.text.triton_per_fused_mul_sum_1,"ax",@progbits
	.sectionflags	@"SHF_BARRIERS=1"
	.align	128
        .global         triton_per_fused_mul_sum_1
        .type           triton_per_fused_mul_sum_1,@function
        .size           triton_per_fused_mul_sum_1,(.L_x_1 - triton_per_fused_mul_sum_1)
        .other          triton_per_fused_mul_sum_1,@"STO_CUDA_ENTRY STV_DEFAULT"
triton_per_fused_mul_sum_1:
.text.triton_per_fused_mul_sum_1:
[----:B------:R-:W0:Y:S02]  /*0000*/  LDC R1, c[0x0][0x28] ;  /* 0x00000a00ff017b82 */ /* 0x000e240000000800 */
[----:B------:R-:W1:Y:S01]  /*0010*/  S2R R0, SR_TID.X ;  /* 0x0000000000007919 */ /* 0x000e620000002100 */
[----:B------:R-:W2:Y:S01]  /*0020*/  LDC.64 R4, c[0x0][0x218] ;  /* 0x00008600ff047b82 */ /* 0x000ea20000000a00 */
[----:B------:R-:W-:Y:S01]  /*0030*/  ULDC.64 UR6, c[0x0][0x208] ;  /* 0x0000820000067ab9 */ /* 0x000fe20000000a00 */
[----:B------:R-:W3:Y:S01]  /*0040*/  S2R R9, SR_CTAID.X ;  /* 0x0000000000097919 */ /* 0x000ee20000002500 */
[C---:B-1----:R-:W-:Y:S01]  /*0050*/  IMAD.SHL.U32 R6, R0.reuse, 0x2, RZ ;  /* 0x0000000200067824 */ /* 0x042fe200078e00ff */
[----:B------:R-:W-:Y:S01]  /*0060*/  LOP3.LUT R12, R0, 0x3c, RZ, 0xc0, !PT ;  /* 0x0000003c000c7812 */ /* 0x000fe200078ec0ff */
[----:B---3--:R-:W-:-:S03]  /*0070*/  IMAD.SHL.U32 R9, R9, 0x8, RZ ;  /* 0x0000000809097824 */ /* 0x008fc600078e00ff */
[----:B------:R-:W-:-:S04]  /*0080*/  LOP3.LUT R6, R6, 0x6, RZ, 0xc0, !PT ;  /* 0x0000000606067812 */ /* 0x000fc800078ec0ff */
[----:B------:R-:W-:-:S04]  /*0090*/  LOP3.LUT R8, R9, R6, RZ, 0xfc, !PT ;  /* 0x0000000609087212 */ /* 0x000fc800078efcff */
[----:B------:R-:W-:Y:S02]  /*00a0*/  SHF.R.S32.HI R3, RZ, 0x1f, R8 ;  /* 0x0000001fff037819 */ /* 0x000fe40000011408 */
[----:B------:R-:W-:Y:S02]  /*00b0*/  ISETP.GE.AND P0, PT, R8, 0x10, PT ;  /* 0x000000100800780c */ /* 0x000fe40003f06270 */
[----:B------:R-:W-:Y:S02]  /*00c0*/  LEA.HI R10, R3, R8, RZ, 0x2 ;  /* 0x00000008030a7211 */ /* 0x000fe400078f10ff */
[----:B------:R-:W1:Y:S02]  /*00d0*/  LDC.64 R2, c[0x0][0x210] ;  /* 0x00008400ff027b82 */ /* 0x000e640000000a00 */
[C---:B------:R-:W-:Y:S01]  /*00e0*/  LOP3.LUT R11, R10.reuse, 0xfffffffc, RZ, 0xc0, !PT ;  /* 0xfffffffc0a0b7812 */ /* 0x040fe200078ec0ff */
[----:B------:R-:W-:-:S03]  /*00f0*/  IMAD.SHL.U32 R10, R10, 0x10, RZ ;  /* 0x000000100a0a7824 */ /* 0x000fc600078e00ff */
[----:B------:R-:W-:Y:S02]  /*0100*/  IADD3 R11, R12, R8, -R11 ;  /* 0x000000080c0b7210 */ /* 0x000fe40007ffe80b */
[----:B------:R-:W-:Y:S02]  /*0110*/  CS2R R12, SRZ ;  /* 0x00000000000c7805 */ /* 0x000fe4000001ff00 */
[----:B------:R-:W-:Y:S02]  /*0120*/  LOP3.LUT R10, R10, 0xffffffc0, RZ, 0xc0, !PT ;  /* 0xffffffc00a0a7812 */ /* 0x000fe400078ec0ff */
[----:B------:R-:W-:-:S03]  /*0130*/  SHF.R.U32.HI R8, RZ, 0x2, R0 ;  /* 0x00000002ff087819 */ /* 0x000fc60000011600 */
[----:B------:R-:W-:-:S04]  /*0140*/  IMAD.IADD R11, R11, 0x1, R10 ;  /* 0x000000010b0b7824 */ /* 0x000fc800078e020a */
[----:B--2---:R-:W-:Y:S01]  /*0150*/  IMAD.WIDE R4, R11, 0x4, R4 ;  /* 0x000000040b047825 */ /* 0x004fe200078e0204 */
[----:B------:R-:W-:-:S04]  /*0160*/  SGXT.U32 R11, R8, 0x2 ;  /* 0x00000002080b781a */ /* 0x000fc80000000000 */
[----:B------:R-:W2:Y:S01]  /*0170*/  @!P0 LDG.E.64 R12, desc[UR6][R4.64] ;  /* 0x00000006040c8981 */ /* 0x000ea2000c1e1b00 */
[----:B-1----:R-:W-:-:S06]  /*0180*/  IMAD.WIDE.U32 R2, R11, 0x4, R2 ;  /* 0x000000040b027825 */ /* 0x002fcc00078e0002 */
[----:B------:R-:W3:Y:S01]  /*0190*/  LDG.E.EL R2, desc[UR6][R2.64] ;  /* 0x0000000602027981 */ /* 0x000ee2000c2e1900 */
[----:B------:R-:W1:Y:S01]  /*01a0*/  S2UR UR5, SR_CgaCtaId ;  /* 0x00000000000579c3 */ /* 0x000e620000008800 */
[----:B------:R-:W-:Y:S01]  /*01b0*/  UMOV UR4, 0x400 ;  /* 0x0000040000047882 */ /* 0x000fe20000000000 */
[----:B------:R-:W-:Y:S01]  /*01c0*/  ISETP.GE.AND P1, PT, R0, 0x10, PT ;  /* 0x000000100000780c */ /* 0x000fe20003f26270 */
[----:B-1----:R-:W-:Y:S01]  /*01d0*/  UPRMT UR4, UR5, 0x654, UR4 ;  /* 0x0000065405047896 */ /* 0x002fe20008000004 */
[----:B--2---:R-:W-:Y:S02]  /*01e0*/  SEL R11, R12, RZ, !P0 ;  /* 0x000000ff0c0b7207 */ /* 0x004fe40004000000 */
[----:B------:R-:W-:-:S03]  /*01f0*/  SEL R13, R13, RZ, !P0 ;  /* 0x000000ff0d0d7207 */ /* 0x000fc60004000000 */
[C---:B---3--:R-:W-:Y:S02]  /*0200*/  FMUL R11, R2.reuse, R11 ;  /* 0x0000000b020b7220 */ /* 0x048fe40000400000 */
[----:B------:R-:W-:-:S03]  /*0210*/  FMUL R13, R2, R13 ;  /* 0x0000000d020d7220 */ /* 0x000fc60000400000 */
[----:B------:R-:W-:Y:S02]  /*0220*/  FSEL R11, R11, RZ, !P0 ;  /* 0x000000ff0b0b7208 */ /* 0x000fe40004000000 */
[----:B------:R-:W-:-:S03]  /*0230*/  FSEL R13, R13, RZ, !P0 ;  /* 0x000000ff0d0d7208 */ /* 0x000fc60004000000 */
[----:B------:R-:W1:Y:S04]  /*0240*/  SHFL.BFLY PT, R8, R11, 0x10, 0x1f ;  /* 0x0e001f000b087f89 */ /* 0x000e6800000e0000 */
[----:B------:R-:W2:Y:S01]  /*0250*/  SHFL.BFLY PT, R10, R13, 0x10, 0x1f ;  /* 0x0e001f000d0a7f89 */ /* 0x000ea200000e0000 */
[----:B-1----:R-:W-:Y:S01]  /*0260*/  FADD R8, R11, R8 ;  /* 0x000000080b087221 */ /* 0x002fe20000000000 */
[----:B--2---:R-:W-:-:S04]  /*0270*/  FADD R10, R13, R10 ;  /* 0x0000000a0d0a7221 */ /* 0x004fc80000000000 */
[----:B------:R-:W1:Y:S04]  /*0280*/  SHFL.BFLY PT, R3, R8, 0x8, 0x1f ;  /* 0x0d001f0008037f89 */ /* 0x000e6800000e0000 */
[----:B------:R-:W2:Y:S01]  /*0290*/  SHFL.BFLY PT, R5, R10, 0x8, 0x1f ;  /* 0x0d001f000a057f89 */ /* 0x000ea200000e0000 */
[----:B------:R-:W-:Y:S01]  /*02a0*/  LOP3.LUT R2, R0, 0x1f, RZ, 0xc0, !PT ;  /* 0x0000001f00027812 */ /* 0x000fe200078ec0ff */
[----:B-1----:R-:W-:Y:S01]  /*02b0*/  FADD R3, R8, R3 ;  /* 0x0000000308037221 */ /* 0x002fe20000000000 */
[----:B--2---:R-:W-:-:S04]  /*02c0*/  FADD R5, R10, R5 ;  /* 0x000000050a057221 */ /* 0x004fc80000000000 */
[----:B------:R-:W1:Y:S04]  /*02d0*/  SHFL.BFLY PT, R4, R3, 0x4, 0x1f ;  /* 0x0c801f0003047f89 */ /* 0x000e6800000e0000 */
[----:B------:R-:W2:Y:S01]  /*02e0*/  SHFL.BFLY PT, R12, R5, 0x4, 0x1f ;  /* 0x0c801f00050c7f89 */ /* 0x000ea200000e0000 */
[----:B------:R-:W-:Y:S02]  /*02f0*/  SHF.R.U32.HI R11, RZ, 0x3, R0 ;  /* 0x00000003ff0b7819 */ /* 0x000fe40000011600 */
[----:B------:R-:W-:Y:S01]  /*0300*/  ISETP.GE.U32.AND P0, PT, R2, 0x4, PT ;  /* 0x000000040200780c */ /* 0x000fe20003f06070 */
[----:B------:R-:W-:Y:S01]  /*0310*/  IMAD.SHL.U32 R2, R6, 0x8, RZ ;  /* 0x0000000806027824 */ /* 0x000fe200078e00ff */
[----:B------:R-:W-:Y:S01]  /*0320*/  LOP3.LUT R11, R11, 0x4, RZ, 0xc0, !PT ;  /* 0x000000040b0b7812 */ /* 0x000fe200078ec0ff */
[----:B-1----:R-:W-:-:S03]  /*0330*/  FADD R10, R3, R4 ;  /* 0x00000004030a7221 */ /* 0x002fc60000000000 */
[----:B------:R-:W-:Y:S01]  /*0340*/  LOP3.LUT R3, R2, R11, RZ, 0xfc, !PT ;  /* 0x0000000b02037212 */ /* 0x000fe200078efcff */
[----:B--2---:R-:W-:-:S06]  /*0350*/  FADD R14, R5, R12 ;  /* 0x0000000c050e7221 */ /* 0x004fcc0000000000 */
[----:B------:R-:W-:Y:S04]  /*0360*/  @!P0 STS [R3+UR4], R10 ;  /* 0x0000000a03008988 */ /* 0x000fe80008000804 */
[----:B------:R-:W-:Y:S01]  /*0370*/  @!P0 STS [R3+UR4+0x8], R14 ;  /* 0x0000080e03008988 */ /* 0x000fe20008000804 */
[C---:B------:R-:W-:Y:S01]  /*0380*/  LEA R4, R0.reuse, UR4, 0x2 ;  /* 0x0000000400047c11 */ /* 0x040fe2000f8e10ff */
[----:B------:R-:W-:Y:S06]  /*0390*/  BAR.SYNC.DEFER_BLOCKING 0x0 ;  /* 0x0000000000007b1d */ /* 0x000fec0000010000 */
[----:B------:R-:W1:Y:S01]  /*03a0*/  @!P1 LDS R7, [R4] ;  /* 0x0000000004079984 */ /* 0x000e620000000800 */
[----:B------:R-:W-:-:S04]  /*03b0*/  LOP3.LUT R5, R0, 0x1, RZ, 0xc0, !PT ;  /* 0x0000000100057812 */ /* 0x000fc800078ec0ff */
[----:B------:R-:W-:-:S04]  /*03c0*/  ISETP.NE.U32.AND P0, PT, R5, 0x1, PT ;  /* 0x000000010500780c */ /* 0x000fc80003f05070 */
[----:B------:R-:W-:Y:S01]  /*03d0*/  ISETP.LT.AND P0, PT, R0, 0x10, P0 ;  /* 0x000000100000780c */ /* 0x000fe20000701270 */
[----:B-1----:R-:W1:Y:S02]  /*03e0*/  SHFL.BFLY PT, R8, R7, 0x1, 0x1f ;  /* 0x0c201f0007087f89 */ /* 0x002e6400000e0000 */
[----:B-1----:R-:W-:-:S10]  /*03f0*/  FADD R5, R7, R8 ;  /* 0x0000000807057221 */ /* 0x002fd40000000000 */
[----:B------:R-:W-:Y:S01]  /*0400*/  @P0 STS [R4], R5 ;  /* 0x0000000504000388 */ /* 0x000fe20000000800 */
[----:B------:R-:W-:Y:S06]  /*0410*/  BAR.SYNC.DEFER_BLOCKING 0x0 ;  /* 0x0000000000007b1d */ /* 0x000fec0000010000 */
[----:B------:R-:W-:Y:S04]  /*0420*/  LDS R12, [R2+UR4] ;  /* 0x00000004020c7984 */ /* 0x000fe80008000800 */
[----:B------:R-:W1:Y:S01]  /*0430*/  LDS R13, [R2+UR4+0x8] ;  /* 0x00000804020d7984 */ /* 0x000e620008000800 */
[----:B------:R-:W-:-:S04]  /*0440*/  VIADD R3, R2, UR4 ;  /* 0x0000000402037c36 */ /* 0x000fc80008000000 */
[----:B------:R-:W-:Y:S01]  /*0450*/  IMAD R3, R6, -0x4, R3 ;  /* 0xfffffffc06037824 */ /* 0x000fe200078e0203 */
[----:B------:R-:W-:Y:S01]  /*0460*/  BAR.SYNC.DEFER_BLOCKING 0x0 ;  /* 0x0000000000007b1d */ /* 0x000fe20000010000 */
[----:B------:R-:W-:-:S04]  /*0470*/  SHF.R.U32.HI R8, RZ, 0x3, R0 ;  /* 0x00000003ff087819 */ /* 0x000fc80000011600 */
[----:B------:R-:W-:Y:S02]  /*0480*/  SGXT.U32 R8, R8, 0x2 ;  /* 0x000000020808781a */ /* 0x000fe40000000000 */
[----:B------:R-:W-:Y:S02]  /*0490*/  LOP3.LUT R9, R9, 0x7, R0, 0xf8, !PT ;  /* 0x0000000709097812 */ /* 0x000fe400078ef800 */
[----:B------:R-:W-:-:S04]  /*04a0*/  LOP3.LUT P0, RZ, R11, R8, RZ, 0xfc, !PT ;  /* 0x000000080bff7212 */ /* 0x000fc8000780fcff */
[----:B------:R-:W-:Y:S01]  /*04b0*/  ISETP.LT.AND P0, PT, R9, 0x10, !P0 ;  /* 0x000000100900780c */ /* 0x000fe20004701270 */
[----:B-1----:R1:W-:Y:S01]  /*04c0*/  STS.64 [R3], R12 ;  /* 0x0000000c03007388 */ /* 0x0023e20000000a00 */
[----:B------:R-:W-:-:S04]  /*04d0*/  LOP3.LUT R0, R0, 0x7, RZ, 0xc0, !PT ;  /* 0x0000000700007812 */ /* 0x000fc800078ec0ff */
[----:B------:R-:W-:Y:S01]  /*04e0*/  LEA R0, R0, UR4, 0x2 ;  /* 0x0000000400007c11 */ /* 0x000fe2000f8e10ff */
[----:B------:R-:W-:Y:S06]  /*04f0*/  BAR.SYNC.DEFER_BLOCKING 0x0 ;  /* 0x0000000000007b1d */ /* 0x000fec0000010000 */
[----:B-1----:R-:W-:Y:S05]  /*0500*/  @!P0 EXIT ;  /* 0x000000000000894d */ /* 0x002fea0003800000 */
[----:B------:R-:W0:Y:S01]  /*0510*/  LDS R5, [R0] ;  /* 0x0000000000057984 */ /* 0x000e220000000800 */
[----:B------:R-:W1:Y:S02]  /*0520*/  LDC.64 R2, c[0x0][0x220] ;  /* 0x00008800ff027b82 */ /* 0x000e640000000a00 */
[----:B-1----:R-:W-:-:S05]  /*0530*/  IMAD.WIDE R2, R9, 0x4, R2 ;  /* 0x0000000409027825 */ /* 0x002fca00078e0202 */
[----:B0-----:R-:W-:Y:S01]  /*0540*/  STG.E desc[UR6][R2.64], R5 ;  /* 0x0000000502007986 */ /* 0x001fe2000c101906 */
[----:B------:R-:W-:Y:S05]  /*0550*/  EXIT ;  /* 0x000000000000794d */ /* 0x000fea0003800000 */
.L_x_0:
[----:B------:R-:W-:-:S00]  /*0560*/  BRA `(.L_x_0) ;  /* 0xfffffffc00fc7947 */ /* 0x000fc0000383ffff */
[----:B------:R-:W-:-:S00]  /*0570*/  NOP ;  /* 0x0000000000007918 */ /* 0x000fc00000000000 */
        /* <DEDUP_REMOVED lines=8> */
.L_x_1:


//--------------------- .nv.shared.triton_per_fused_mul_sum_1 --------------------------
	.section	.nv.shared.triton_per_fused_mul_sum_1,"aw",@nobits
	.sectionflags	@""
	.align	16
	.zero		1024


//--------------------- .nv.constant0.triton_per_fused_mul_sum_1 --------------------------
	.section	.nv.constant0.triton_per_fused_mul_sum_1,"a",@progbits
	.sectionflags	@""
	.align	4
.nv.constant0.triton_per_fused_mul_sum_1:
	.zero		560
